//
// Generated by NVIDIA NVVM Compiler
//
// Compiler Build ID: CL-36424714
// Cuda compilation tools, release 13.0, V13.0.88
// Based on NVVM 20.0.0
//

.version 9.0
.target sm_100
.address_size 64

	// .globl	_Z6reducePiPy
// _ZZ6reducePiPyE4temp has been demoted

.visible .entry _Z6reducePiPy(
	.param .u64 .ptr .align 1 _Z6reducePiPy_param_0,
	.param .u64 .ptr .align 1 _Z6reducePiPy_param_1
)
{
	.reg .pred 	%p<8>;
	.reg .b32 	%r<16>;
	.reg .b64 	%rd<38>;
	// demoted variable
	.shared .align 8 .b8 _ZZ6reducePiPyE4temp[2048];
	ld.param.u64 	%rd6, [_Z6reducePiPy_param_0];
	ld.param.u64 	%rd4, [_Z6reducePiPy_param_1];
	cvta.to.global.u64 	%rd1, %rd6;
	mov.u32 	%r8, %ctaid.x;
	mov.u32 	%r15, %ntid.x;
	mul.lo.s32 	%r9, %r15, %r8;
	shl.b32 	%r10, %r9, 1;
	mov.u32 	%r2, %tid.x;
	add.s32 	%r3, %r10, %r2;
	setp.gt.u32 	%p1, %r3, 67108863;
	mov.b64 	%rd37, 0;
	@%p1 bra 	$L__BB0_2;
	mul.wide.u32 	%rd7, %r3, 4;
	add.s64 	%rd8, %rd1, %rd7;
	ld.global.s32 	%rd37, [%rd8];
$L__BB0_2:
	shl.b32 	%r11, %r2, 3;
	mov.u32 	%r12, _ZZ6reducePiPyE4temp;
	add.s32 	%r4, %r12, %r11;
	st.shared.u64 	[%r4], %rd37;
	add.s32 	%r5, %r3, %r15;
	setp.gt.u32 	%p2, %r5, 67108863;
	@%p2 bra 	$L__BB0_4;
	mul.wide.u32 	%rd9, %r5, 4;
	add.s64 	%rd10, %rd1, %rd9;
	ld.global.s32 	%rd11, [%rd10];
	add.s64 	%rd12, %rd37, %rd11;
	st.shared.u64 	[%r4], %rd12;
$L__BB0_4:
	bar.sync 	0;
	setp.lt.u32 	%p3, %r15, 66;
	@%p3 bra 	$L__BB0_8;
$L__BB0_5:
	shr.u32 	%r7, %r15, 1;
	setp.ge.u32 	%p4, %r2, %r7;
	@%p4 bra 	$L__BB0_7;
	shl.b32 	%r13, %r7, 3;
	add.s32 	%r14, %r4, %r13;
	ld.shared.u64 	%rd13, [%r14];
	ld.shared.u64 	%rd14, [%r4];
	add.s64 	%rd15, %rd14, %rd13;
	st.shared.u64 	[%r4], %rd15;
$L__BB0_7:
	bar.sync 	0;
	setp.gt.u32 	%p5, %r15, 131;
	mov.u32 	%r15, %r7;
	@%p5 bra 	$L__BB0_5;
$L__BB0_8:
	setp.gt.u32 	%p6, %r2, 31;
	@%p6 bra 	$L__BB0_11;
	ld.shared.u64 	%rd16, [%r4+256];
	ld.shared.u64 	%rd17, [%r4];
	add.s64 	%rd18, %rd17, %rd16;
	st.shared.u64 	[%r4], %rd18;
	bar.sync 	0;
	ld.shared.u64 	%rd19, [%r4+128];
	ld.shared.u64 	%rd20, [%r4];
	add.s64 	%rd21, %rd20, %rd19;
	st.shared.u64 	[%r4], %rd21;
	bar.sync 	0;
	ld.shared.u64 	%rd22, [%r4+64];
	ld.shared.u64 	%rd23, [%r4];
	add.s64 	%rd24, %rd23, %rd22;
	st.shared.u64 	[%r4], %rd24;
	bar.sync 	0;
	ld.shared.u64 	%rd25, [%r4+32];
	ld.shared.u64 	%rd26, [%r4];
	add.s64 	%rd27, %rd26, %rd25;
	st.shared.u64 	[%r4], %rd27;
	bar.sync 	0;
	ld.shared.u64 	%rd28, [%r4+16];
	ld.shared.u64 	%rd29, [%r4];
	add.s64 	%rd30, %rd29, %rd28;
	st.shared.u64 	[%r4], %rd30;
	bar.sync 	0;
	ld.shared.u64 	%rd31, [%r4+8];
	ld.shared.u64 	%rd32, [%r4];
	add.s64 	%rd33, %rd32, %rd31;
	st.shared.u64 	[%r4], %rd33;
	bar.sync 	0;
	setp.ne.s32 	%p7, %r2, 0;
	@%p7 bra 	$L__BB0_11;
	ld.shared.u64 	%rd34, [_ZZ6reducePiPyE4temp];
	cvta.to.global.u64 	%rd35, %rd4;
	atom.global.add.u64 	%rd36, [%rd35], %rd34;
$L__BB0_11:
	ret;

}


// ===== COMPILED SASS (sm_100) =====

	.target	sm_100

	.elftype	@"ET_EXEC"


//--------------------- .note.nv.tkinfo           --------------------------
	.section	.note.nv.tkinfo,"",@"SHT_NOTE"
	.sectionflags	@"SHF_NOTE_NV_TKINFO"
	.tkinfo
        /*0018*/ 	.word	0x00000002
        /*0030*/ 	.string	""
        /*0030*/ 	.string	"ptxas"
        /*0030*/ 	.string	"Cuda compilation tools, release 13.0, V13.0.88"
        /*0030*/ 	.string	"Build cuda_13.0.r13.0/compiler.36424714_0"
        /*0030*/ 	.string	"-arch sm_100 -m 64 "



//--------------------- .note.nv.cuinfo           --------------------------
	.section	.note.nv.cuinfo,"",@"SHT_NOTE"
	.sectionflags	@"SHF_NOTE_NV_CUINFO"
        /*0018*/ 	.short	0x0002
        /*001a*/ 	.short	0x0064
        /*001c*/ 	.short	0x0082
	.zero		2


//--------------------- .nv.info                  --------------------------
	.section	.nv.info,"",@"SHT_CUDA_INFO"
	.align	4


	//----- nvinfo : EIATTR_REGCOUNT
	.align		4
        /*0000*/ 	.byte	0x04, 0x2f
        /*0002*/ 	.short	(.L_1 - .L_0)
	.align		4
.L_0:
        /*0004*/ 	.word	index@(_Z6reducePiPy)
        /*0008*/ 	.word	0x00000010


	//----- nvinfo : EIATTR_FRAME_SIZE
	.align		4
.L_1:
        /*000c*/ 	.byte	0x04, 0x11
        /*000e*/ 	.short	(.L_3 - .L_2)
	.align		4
.L_2:
        /*0010*/ 	.word	index@(_Z6reducePiPy)
        /*0014*/ 	.word	0x00000000


	//----- nvinfo : EIATTR_MIN_STACK_SIZE
	.align		4
.L_3:
        /*0018*/ 	.byte	0x04, 0x12
        /*001a*/ 	.short	(.L_5 - .L_4)
	.align		4
.L_4:
        /*001c*/ 	.word	index@(_Z6reducePiPy)
        /*0020*/ 	.word	0x00000000
.L_5:


//--------------------- .nv.compat                --------------------------
	.section	.nv.compat,"",@"SHT_CUDA_COMPAT_INFO"
	.align	4
        /*0000*/ 	.byte	0x02, 0x09, 0x00, 0x00, 0x02, 0x02, 0x01, 0x00, 0x02, 0x05, 0x05, 0x00, 0x03, 0x07, 0x01, 0x01
        /*0010*/ 	.byte	0x02, 0x03, 0x00, 0x00, 0x02, 0x06, 0x01, 0x00, 0x04, 0x0b, 0x08, 0x00, 0x09, 0x00, 0x00, 0x00
        /*0020*/ 	.byte	0x00, 0x00, 0x00, 0x00


//--------------------- .nv.info._Z6reducePiPy    --------------------------
	.section	.nv.info._Z6reducePiPy,"",@"SHT_CUDA_INFO"
	.sectionflags	@""
	.align	4


	//----- nvinfo : EIATTR_CUDA_API_VERSION
	.align		4
        /*0000*/ 	.byte	0x04, 0x37
        /*0002*/ 	.short	(.L_7 - .L_6)
.L_6:
        /*0004*/ 	.word	0x00000082


	//----- nvinfo : EIATTR_KPARAM_INFO
	.align		4
.L_7:
        /*0008*/ 	.byte	0x04, 0x17
        /*000a*/ 	.short	(.L_9 - .L_8)
.L_8:
        /*000c*/ 	.word	0x00000000
        /*0010*/ 	.short	0x0001
        /*0012*/ 	.short	0x0008
        /*0014*/ 	.byte	0x00, 0xf5, 0x21, 0x00


	//----- nvinfo : EIATTR_KPARAM_INFO
	.align		4
.L_9:
        /*0018*/ 	.byte	0x04, 0x17
        /*001a*/ 	.short	(.L_11 - .L_10)
.L_10:
        /*001c*/ 	.word	0x00000000
        /*0020*/ 	.short	0x0000
        /*0022*/ 	.short	0x0000
        /*0024*/ 	.byte	0x00, 0xf5, 0x21, 0x00


	//----- nvinfo : EIATTR_SPARSE_MMA_MASK
	.align		4
.L_11:
        /*0028*/ 	.byte	0x03, 0x50
        /*002a*/ 	.short	0x0000


	//----- nvinfo : EIATTR_MAXREG_COUNT
	.align		4
        /*002c*/ 	.byte	0x03, 0x1b
        /*002e*/ 	.short	0x00ff


	//----- nvinfo : EIATTR_NUM_BARRIERS
	.align		4
        /*0030*/ 	.byte	0x02, 0x4c
        /*0032*/ 	.byte	0x01
	.zero		1


	//----- nvinfo : EIATTR_MERCURY_ISA_VERSION
	.align		4
        /*0034*/ 	.byte	0x03, 0x5f
        /*0036*/ 	.short	0x0101


	//----- nvinfo : EIATTR_VRC_CTA_INIT_COUNT
	.align		4
        /*0038*/ 	.byte	0x02, 0x4a
	.zero		1
	.zero		1


	//----- nvinfo : EIATTR_EXIT_INSTR_OFFSETS
	.align		4
        /*003c*/ 	.byte	0x04, 0x1c
        /*003e*/ 	.short	(.L_13 - .L_12)


	//   ....[0]....
.L_12:
        /*0040*/ 	.word	0x000002c0


	//   ....[1]....
        /*0044*/ 	.word	0x00000520


	//   ....[2]....
        /*0048*/ 	.word	0x00000590


	//----- nvinfo : EIATTR_CBANK_PARAM_SIZE
	.align		4
.L_13:
        /*004c*/ 	.byte	0x03, 0x19
        /*004e*/ 	.short	0x0010


	//----- nvinfo : EIATTR_PARAM_CBANK
	.align		4
        /*0050*/ 	.byte	0x04, 0x0a
        /*0052*/ 	.short	(.L_15 - .L_14)
	.align		4
.L_14:
        /*0054*/ 	.word	index@(.nv.constant0._Z6reducePiPy)
        /*0058*/ 	.short	0x0380
        /*005a*/ 	.short	0x0010


	//----- nvinfo : EIATTR_SW_WAR
	.align		4
.L_15:
        /*005c*/ 	.byte	0x04, 0x36
        /*005e*/ 	.short	(.L_17 - .L_16)
.L_16:
        /*0060*/ 	.word	0x00000008
.L_17:


//--------------------- .nv.callgraph             --------------------------
	.section	.nv.callgraph,"",@"SHT_CUDA_CALLGRAPH"
	.align	4
	.sectionentsize	8
	.align		4
        /*0000*/ 	.word	0x00000000
	.align		4
        /*0004*/ 	.word	0xffffffff
	.align		4
        /*0008*/ 	.word	0x00000000
	.align		4
        /*000c*/ 	.word	0xfffffffe
	.align		4
        /*0010*/ 	.word	0x00000000
	.align		4
        /*0014*/ 	.word	0xfffffffd
	.align		4
        /*0018*/ 	.word	0x00000000
	.align		4
        /*001c*/ 	.word	0xfffffffc


//--------------------- .text._Z6reducePiPy       --------------------------
	.section	.text._Z6reducePiPy,"ax",@progbits
	.align	128
        .global         _Z6reducePiPy
        .type           _Z6reducePiPy,@function
        .size           _Z6reducePiPy,(.L_x_3 - _Z6reducePiPy)
        .other          _Z6reducePiPy,@"STO_CUDA_ENTRY STV_DEFAULT"
_Z6reducePiPy:
.text._Z6reducePiPy:
[----:B------:R-:W-:Y:S01]  /*0000*/  LDC R1, c[0x0][0x37c] ;  /* 0x0000df00ff017b82 */ /* 0x000fe20000000800 */
[----:B------:R-:W0:Y:S07]  /*0010*/  S2R R0, SR_TID.X ;  /* 0x0000000000007919 */ /* 0x000e2e0000002100 */
[----:B------:R-:W1:Y:S01]  /*0020*/  S2UR UR4, SR_CTAID.X ;  /* 0x00000000000479c3 */ /* 0x000e620000002500 */
[----:B------:R-:W2:Y:S07]  /*0030*/  LDCU.64 UR6, c[0x0][0x358] ;  /* 0x00006b00ff0677ac */ /* 0x000eae0008000a00 */
[----:B------:R-:W1:Y:S02]  /*0040*/  LDC R3, c[0x0][0x360] ;  /* 0x0000d800ff037b82 */ /* 0x000e640000000800 */
[----:B-1----:R-:W-:-:S04]  /*0050*/  IMAD R5, R3, UR4, RZ ;  /* 0x0000000403057c24 */ /* 0x002fc8000f8e02ff */
[----:B0-----:R-:W-:-:S04]  /*0060*/  IMAD R5, R5, 0x2, R0 ;  /* 0x0000000205057824 */ /* 0x001fc800078e0200 */
[C---:B------:R-:W-:Y:S01]  /*0070*/  IMAD.IADD R11, R5.reuse, 0x1, R3 ;  /* 0x00000001050b7824 */ /* 0x040fe200078e0203 */
[----:B------:R-:W-:-:S04]  /*0080*/  ISETP.GT.U32.AND P0, PT, R5, 0x3ffffff, PT ;  /* 0x03ffffff0500780c */ /* 0x000fc80003f04070 */
[----:B------:R-:W-:-:S09]  /*0090*/  ISETP.GT.U32.AND P1, PT, R11, 0x3ffffff, PT ;  /* 0x03ffffff0b00780c */ /* 0x000fd20003f24070 */
[----:B------:R-:W0:Y:S08]  /*00a0*/  @!P0 LDC.64 R6, c[0x0][0x380] ;  /* 0x0000e000ff068b82 */ /* 0x000e300000000a00 */
[----:B------:R-:W1:Y:S01]  /*00b0*/  @!P1 LDC.64 R8, c[0x0][0x380] ;  /* 0x0000e000ff089b82 */ /* 0x000e620000000a00 */
[----:B0-----:R-:W-:-:S06]  /*00c0*/  @!P0 IMAD.WIDE.U32 R6, R5, 0x4, R6 ;  /* 0x0000000405068825 */ /* 0x001fcc00078e0006 */
[----:B--2---:R-:W2:Y:S01]  /*00d0*/  @!P0 LDG.E R7, desc[UR6][R6.64] ;  /* 0x0000000606078981 */ /* 0x004ea2000c1e1900 */
[----:B-1----:R-:W-:-:S06]  /*00e0*/  @!P1 IMAD.WIDE.U32 R8, R11, 0x4, R8 ;  /* 0x000000040b089825 */ /* 0x002fcc00078e0008 */
[----:B------:R-:W3:Y:S01]  /*00f0*/  @!P1 LDG.E R9, desc[UR6][R8.64] ;  /* 0x0000000608099981 */ /* 0x000ee2000c1e1900 */
[----:B------:R-:W0:Y:S01]  /*0100*/  S2UR UR5, SR_CgaCtaId ;  /* 0x00000000000579c3 */ /* 0x000e220000008800 */
[----:B------:R-:W-:Y:S01]  /*0110*/  CS2R R4, SRZ ;  /* 0x0000000000047805 */ /* 0x000fe2000001ff00 */
[----:B------:R-:W-:Y:S01]  /*0120*/  UMOV UR4, 0x400 ;  /* 0x0000040000047882 */ /* 0x000fe20000000000 */
[----:B------:R-:W-:Y:S01]  /*0130*/  ISETP.GE.U32.AND P2, PT, R3, 0x42, PT ;  /* 0x000000420300780c */ /* 0x000fe20003f46070 */
[----:B0-----:R-:W-:-:S06]  /*0140*/  ULEA UR4, UR5, UR4, 0x18 ;  /* 0x0000000405047291 */ /* 0x001fcc000f8ec0ff */
[C---:B------:R-:W-:Y:S01]  /*0150*/  LEA R2, R0.reuse, UR4, 0x3 ;  /* 0x0000000400027c11 */ /* 0x040fe2000f8e18ff */
[--C-:B--2---:R-:W-:Y:S01]  /*0160*/  @!P0 IMAD.MOV.U32 R4, RZ, RZ, R7.reuse ;  /* 0x000000ffff048224 */ /* 0x104fe200078e0007 */
[----:B------:R-:W-:Y:S02]  /*0170*/  @!P0 SHF.R.S32.HI R5, RZ, 0x1f, R7 ;  /* 0x0000001fff058819 */ /* 0x000fe40000011407 */
[----:B------:R-:W-:Y:S02]  /*0180*/  ISETP.GT.U32.AND P0, PT, R0, 0x1f, PT ;  /* 0x0000001f0000780c */ /* 0x000fe40003f04070 */
[----:B---3--:R-:W-:-:S04]  /*0190*/  @!P1 IADD3 R10, P3, PT, R9, R4, RZ ;  /* 0x00000004090a9210 */ /* 0x008fc80007f7e0ff */
[----:B------:R-:W-:Y:S01]  /*01a0*/  @!P1 LEA.HI.X.SX32 R7, R9, R5, 0x1, P3 ;  /* 0x0000000509079211 */ /* 0x000fe200018f0eff */
[----:B------:R-:W-:-:S04]  /*01b0*/  @!P1 IMAD.MOV.U32 R4, RZ, RZ, R10 ;  /* 0x000000ffff049224 */ /* 0x000fc800078e000a */
[----:B------:R-:W-:-:S05]  /*01c0*/  @!P1 IMAD.MOV.U32 R5, RZ, RZ, R7 ;  /* 0x000000ffff059224 */ /* 0x000fca00078e0007 */
[----:B------:R0:W-:Y:S01]  /*01d0*/  STS.64 [R2], R4 ;  /* 0x0000000402007388 */ /* 0x0001e20000000a00 */
[----:B------:R-:W-:Y:S06]  /*01e0*/  BAR.SYNC.DEFER_BLOCKING 0x0 ;  /* 0x0000000000007b1d */ /* 0x000fec0000010000 */
[----:B------:R-:W-:Y:S05]  /*01f0*/  @!P2 BRA `(.L_x_0) ;  /* 0x000000000030a947 */ /* 0x000fea0003800000 */
.L_x_1:
[----:B------:R-:W-:-:S04]  /*0200*/  SHF.R.U32.HI R9, RZ, 0x1, R3 ;  /* 0x00000001ff097819 */ /* 0x000fc80000011603 */
[----:B------:R-:W-:-:S13]  /*0210*/  ISETP.GE.U32.AND P1, PT, R0, R9, PT ;  /* 0x000000090000720c */ /* 0x000fda0003f26070 */
[----:B------:R-:W-:Y:S01]  /*0220*/  @!P1 IMAD R8, R9, 0x8, R2 ;  /* 0x0000000809089824 */ /* 0x000fe200078e0202 */
[----:B------:R-:W-:Y:S04]  /*0230*/  @!P1 LDS.64 R6, [R2] ;  /* 0x0000000002069984 */ /* 0x000fe80000000a00 */
[----:B0-----:R-:W0:Y:S02]  /*0240*/  @!P1 LDS.64 R4, [R8] ;  /* 0x0000000008049984 */ /* 0x001e240000000a00 */
[----:B0-----:R-:W-:-:S05]  /*0250*/  @!P1 IADD3 R4, P2, PT, R4, R6, RZ ;  /* 0x0000000604049210 */ /* 0x001fca0007f5e0ff */
[----:B------:R-:W-:-:S05]  /*0260*/  @!P1 IMAD.X R5, R5, 0x1, R7, P2 ;  /* 0x0000000105059824 */ /* 0x000fca00010e0607 */
[----:B------:R1:W-:Y:S01]  /*0270*/  @!P1 STS.64 [R2], R4 ;  /* 0x0000000402009388 */ /* 0x0003e20000000a00 */
[----:B------:R-:W-:Y:S01]  /*0280*/  BAR.SYNC.DEFER_BLOCKING 0x0 ;  /* 0x0000000000007b1d */ /* 0x000fe20000010000 */
[----:B------:R-:W-:Y:S01]  /*0290*/  ISETP.GT.U32.AND P1, PT, R3, 0x83, PT ;  /* 0x000000830300780c */ /* 0x000fe20003f24070 */
[----:B------:R-:W-:-:S12]  /*02a0*/  IMAD.MOV.U32 R3, RZ, RZ, R9 ;  /* 0x000000ffff037224 */ /* 0x000fd800078e0009 */
[----:B-1----:R-:W-:Y:S05]  /*02b0*/  @P1 BRA `(.L_x_1) ;  /* 0xfffffffc00d01947 */ /* 0x002fea000383ffff */
.L_x_0:
[----:B------:R-:W-:Y:S05]  /*02c0*/  @P0 EXIT ;  /* 0x000000000000094d */ /* 0x000fea0003800000 */
[----:B0-----:R-:W-:Y:S04]  /*02d0*/  LDS.64 R4, [R2+0x100] ;  /* 0x0001000002047984 */ /* 0x001fe80000000a00 */
[----:B------:R-:W0:Y:S02]  /*02e0*/  LDS.64 R6, [R2] ;  /* 0x0000000002067984 */ /* 0x000e240000000a00 */
[----:B0-----:R-:W-:-:S05]  /*02f0*/  IADD3 R8, P0, PT, R4, R6, RZ ;  /* 0x0000000604087210 */ /* 0x001fca0007f1e0ff */
[----:B------:R-:W-:-:S05]  /*0300*/  IMAD.X R9, R5, 0x1, R7, P0 ;  /* 0x0000000105097824 */ /* 0x000fca00000e0607 */
[----:B------:R-:W-:Y:S01]  /*0310*/  STS.64 [R2], R8 ;  /* 0x0000000802007388 */ /* 0x000fe20000000a00 */
[----:B------:R-:W-:Y:S06]  /*0320*/  BAR.SYNC.DEFER_BLOCKING 0x0 ;  /* 0x0000000000007b1d */ /* 0x000fec0000010000 */
[----:B------:R-:W-:Y:S04]  /*0330*/  LDS.64 R4, [R2+0x80] ;  /* 0x0000800002047984 */ /* 0x000fe80000000a00 */
        /* <DEDUP_REMOVED lines=20> */
[----:B------:R-:W-:Y:S01]  /*0480*/  IMAD.X R11, R5, 0x1, R7, P0 ;  /* 0x00000001050b7824 */ /* 0x000fe200000e0607 */
[----:B------:R-:W-:-:S04]  /*0490*/  ISETP.NE.AND P0, PT, R0, RZ, PT ;  /* 0x000000ff0000720c */ /* 0x000fc80003f05270 */
[----:B------:R-:W-:Y:S01]  /*04a0*/  STS.64 [R2], R10 ;  /* 0x0000000a02007388 */ /* 0x000fe20000000a00 */
[----:B------:R-:W-:Y:S06]  /*04b0*/  BAR.SYNC.DEFER_BLOCKING 0x0 ;  /* 0x0000000000007b1d */ /* 0x000fec0000010000 */
[----:B------:R-:W-:Y:S04]  /*04c0*/  LDS.64 R4, [R2+0x8] ;  /* 0x0000080002047984 */ /* 0x000fe80000000a00 */
[----:B------:R-:W0:Y:S02]  /*04d0*/  LDS.64 R6, [R2] ;  /* 0x0000000002067984 */ /* 0x000e240000000a00 */
[----:B0-----:R-:W-:-:S05]  /*04e0*/  IADD3 R4, P1, PT, R4, R6, RZ ;  /* 0x0000000604047210 */ /* 0x001fca0007f3e0ff */
[----:B------:R-:W-:-:S05]  /*04f0*/  IMAD.X R5, R5, 0x1, R7, P1 ;  /* 0x0000000105057824 */ /* 0x000fca00008e0607 */
[----:B------:R0:W-:Y:S01]  /*0500*/  STS.64 [R2], R4 ;  /* 0x0000000402007388 */ /* 0x0001e20000000a00 */
[----:B------:R-:W-:Y:S06]  /*0510*/  BAR.SYNC.DEFER_BLOCKING 0x0 ;  /* 0x0000000000007b1d */ /* 0x000fec0000010000 */
[----:B------:R-:W-:Y:S05]  /*0520*/  @P0 EXIT ;  /* 0x000000000000094d */ /* 0x000fea0003800000 */
[----:B------:R-:W1:Y:S01]  /*0530*/  S2UR UR5, SR_CgaCtaId ;  /* 0x00000000000579c3 */ /* 0x000e620000008800 */
[----:B------:R-:W-:-:S07]  /*0540*/  UMOV UR4, 0x400 ;  /* 0x0000040000047882 */ /* 0x000fce0000000000 */
[----:B0-----:R-:W0:Y:S01]  /*0550*/  LDC.64 R4, c[0x0][0x388] ;  /* 0x0000e200ff047b82 */ /* 0x001e220000000a00 */
[----:B-1----:R-:W-:-:S09]  /*0560*/  ULEA UR4, UR5, UR4, 0x18 ;  /* 0x0000000405047291 */ /* 0x002fd2000f8ec0ff */
[----:B------:R-:W0:Y:S04]  /*0570*/  LDS.64 R2, [UR4] ;  /* 0x00000004ff027984 */ /* 0x000e280008000a00 */
[----:B0-----:R-:W-:Y:S01]  /*0580*/  REDG.E.ADD.64.STRONG.GPU desc[UR6][R4.64], R2 ;  /* 0x000000020400798e */ /* 0x001fe2000c12e506 */
[----:B------:R-:W-:Y:S05]  /*0590*/  EXIT ;  /* 0x000000000000794d */ /* 0x000fea0003800000 */
.L_x_2:
[----:B------:R-:W-:-:S00]  /*05a0*/  BRA `(.L_x_2) ;  /* 0xfffffffc00fc7947 */ /* 0x000fc0000383ffff */
[----:B------:R-:W-:-:S00]  /*05b0*/  NOP ;  /* 0x0000000000007918 */ /* 0x000fc00000000000 */
        /* <DEDUP_REMOVED lines=12> */
.L_x_3:


//--------------------- .nv.shared._Z6reducePiPy  --------------------------
	.section	.nv.shared._Z6reducePiPy,"aw",@nobits
	.sectionflags	@""
	.align	8
.nv.shared._Z6reducePiPy:
	.zero		3072


//--------------------- .nv.shared.reserved.0     --------------------------
	.section	.nv.shared.reserved.0,"aw",@nobits
	.weak		__nv_reservedSMEM_offset_0_alias
	.size		__nv_reservedSMEM_offset_0_alias, 0, 64
	.other		__nv_reservedSMEM_offset_0_alias,@"STO_CUDA_RESERVED_SHARED STV_DEFAULT"
__nv_reservedSMEM_offset_0_alias:
	.zero		0
	.zero		64


//--------------------- .nv.constant0._Z6reducePiPy --------------------------
	.section	.nv.constant0._Z6reducePiPy,"a",@progbits
	.sectionflags	@""
	.align	4
.nv.constant0._Z6reducePiPy:
	.zero		912


//--------------------- SYMBOLS --------------------------

	.type		.nv.reservedSmem.offset0,@object
	.size		.nv.reservedSmem.offset0,0x4
	.type		.nv.reservedSmem.cap,@object
	.size		.nv.reservedSmem.cap,0x4
